//
// Generated by NVIDIA NVVM Compiler
//
// Compiler Build ID: CL-36424714
// Cuda compilation tools, release 13.0, V13.0.88
// Based on NVVM 20.0.0
//

.version 9.0
.target sm_100
.address_size 64

	// .globl	_Z12conv2dSharedPfS_S_ii
// _ZZ12conv2dSharedPfS_S_iiE4tile has been demoted

.visible .entry _Z12conv2dSharedPfS_S_ii(
	.param .u64 .ptr .align 1 _Z12conv2dSharedPfS_S_ii_param_0,
	.param .u64 .ptr .align 1 _Z12conv2dSharedPfS_S_ii_param_1,
	.param .u64 .ptr .align 1 _Z12conv2dSharedPfS_S_ii_param_2,
	.param .u32 _Z12conv2dSharedPfS_S_ii_param_3,
	.param .u32 _Z12conv2dSharedPfS_S_ii_param_4
)
{
	.reg .pred 	%p<23>;
	.reg .b32 	%r<31>;
	.reg .b32 	%f<33>;
	.reg .b64 	%rd<20>;
	// demoted variable
	.shared .align 4 .b8 _ZZ12conv2dSharedPfS_S_iiE4tile[1296];
	ld.param.u64 	%rd5, [_Z12conv2dSharedPfS_S_ii_param_0];
	ld.param.u64 	%rd3, [_Z12conv2dSharedPfS_S_ii_param_1];
	ld.param.u64 	%rd4, [_Z12conv2dSharedPfS_S_ii_param_2];
	ld.param.u32 	%r12, [_Z12conv2dSharedPfS_S_ii_param_3];
	ld.param.u32 	%r14, [_Z12conv2dSharedPfS_S_ii_param_4];
	cvta.to.global.u64 	%rd1, %rd5;
	mov.u32 	%r1, %tid.x;
	mov.u32 	%r2, %tid.y;
	mov.u32 	%r15, %ctaid.x;
	shl.b32 	%r16, %r15, 4;
	add.s32 	%r3, %r16, %r1;
	mov.u32 	%r17, %ctaid.y;
	shl.b32 	%r18, %r17, 4;
	add.s32 	%r19, %r18, %r2;
	setp.ge.s32 	%p1, %r3, %r12;
	setp.ge.s32 	%p2, %r19, %r14;
	mov.u32 	%r20, _ZZ12conv2dSharedPfS_S_iiE4tile;
	mad.lo.s32 	%r5, %r2, 72, %r20;
	add.s32 	%r6, %r5, 72;
	shl.b32 	%r21, %r1, 2;
	add.s32 	%r7, %r6, %r21;
	or.pred  	%p3, %p1, %p2;
	@%p3 bra 	$L__BB0_2;
	mad.lo.s32 	%r23, %r12, %r19, %r3;
	mul.wide.s32 	%rd6, %r23, 4;
	add.s64 	%rd7, %rd1, %rd6;
	ld.global.f32 	%f1, [%rd7];
	st.shared.f32 	[%r7+4], %f1;
	bra.uni 	$L__BB0_3;
$L__BB0_2:
	mov.b32 	%r22, 0;
	st.shared.u32 	[%r7+4], %r22;
$L__BB0_3:
	setp.ne.s32 	%p4, %r1, 0;
	setp.lt.s32 	%p5, %r3, 1;
	mul.lo.s32 	%r8, %r12, %r19;
	cvt.s64.s32 	%rd8, %r8;
	cvt.s64.s32 	%rd9, %r3;
	add.s64 	%rd10, %rd9, %rd8;
	shl.b64 	%rd11, %rd10, 2;
	add.s64 	%rd2, %rd1, %rd11;
	or.pred  	%p6, %p4, %p5;
	@%p6 bra 	$L__BB0_5;
	ld.global.f32 	%f2, [%rd2+-4];
	st.shared.f32 	[%r6], %f2;
$L__BB0_5:
	setp.ne.s32 	%p7, %r1, 15;
	add.s32 	%r9, %r12, -1;
	setp.ge.s32 	%p8, %r3, %r9;
	or.pred  	%p9, %p7, %p8;
	@%p9 bra 	$L__BB0_7;
	ld.global.f32 	%f3, [%rd2+4];
	st.shared.f32 	[%r5+140], %f3;
$L__BB0_7:
	setp.ne.s32 	%p10, %r2, 0;
	setp.eq.s32 	%p11, %r19, 0;
	add.s32 	%r10, %r20, %r21;
	or.pred  	%p12, %p10, %p11;
	@%p12 bra 	$L__BB0_9;
	add.s32 	%r26, %r19, -1;
	mad.lo.s32 	%r27, %r12, %r26, %r3;
	mul.wide.s32 	%rd12, %r27, 4;
	add.s64 	%rd13, %rd1, %rd12;
	ld.global.f32 	%f4, [%rd13];
	st.shared.f32 	[%r10+4], %f4;
$L__BB0_9:
	setp.ne.s32 	%p13, %r2, 15;
	add.s32 	%r11, %r14, -1;
	setp.ge.s32 	%p14, %r19, %r11;
	or.pred  	%p15, %p13, %p14;
	@%p15 bra 	$L__BB0_11;
	mad.lo.s32 	%r28, %r12, %r19, %r12;
	add.s32 	%r29, %r28, %r3;
	mul.wide.s32 	%rd14, %r29, 4;
	add.s64 	%rd15, %rd1, %rd14;
	ld.global.f32 	%f5, [%rd15];
	st.shared.f32 	[%r10+1228], %f5;
$L__BB0_11:
	setp.ge.s32 	%p16, %r19, %r11;
	setp.eq.s32 	%p17, %r19, 0;
	setp.ge.s32 	%p18, %r3, %r9;
	setp.lt.s32 	%p19, %r3, 1;
	bar.sync 	0;
	or.pred  	%p20, %p19, %p18;
	or.pred  	%p21, %p17, %p20;
	or.pred  	%p22, %p21, %p16;
	@%p22 bra 	$L__BB0_13;
	cvta.to.global.u64 	%rd16, %rd4;
	ld.shared.f32 	%f6, [%r7+-72];
	ld.global.f32 	%f7, [%rd16];
	fma.rn.f32 	%f8, %f6, %f7, 0f00000000;
	ld.shared.f32 	%f9, [%r7+-68];
	ld.global.f32 	%f10, [%rd16+4];
	fma.rn.f32 	%f11, %f9, %f10, %f8;
	ld.shared.f32 	%f12, [%r7+-64];
	ld.global.f32 	%f13, [%rd16+8];
	fma.rn.f32 	%f14, %f12, %f13, %f11;
	ld.shared.f32 	%f15, [%r7];
	ld.global.f32 	%f16, [%rd16+12];
	fma.rn.f32 	%f17, %f15, %f16, %f14;
	ld.shared.f32 	%f18, [%r7+4];
	ld.global.f32 	%f19, [%rd16+16];
	fma.rn.f32 	%f20, %f18, %f19, %f17;
	ld.shared.f32 	%f21, [%r7+8];
	ld.global.f32 	%f22, [%rd16+20];
	fma.rn.f32 	%f23, %f21, %f22, %f20;
	ld.shared.f32 	%f24, [%r7+72];
	ld.global.f32 	%f25, [%rd16+24];
	fma.rn.f32 	%f26, %f24, %f25, %f23;
	ld.shared.f32 	%f27, [%r7+76];
	ld.global.f32 	%f28, [%rd16+28];
	fma.rn.f32 	%f29, %f27, %f28, %f26;
	ld.shared.f32 	%f30, [%r7+80];
	ld.global.f32 	%f31, [%rd16+32];
	fma.rn.f32 	%f32, %f30, %f31, %f29;
	add.s32 	%r30, %r8, %r3;
	cvta.to.global.u64 	%rd17, %rd3;
	mul.wide.s32 	%rd18, %r30, 4;
	add.s64 	%rd19, %rd17, %rd18;
	st.global.f32 	[%rd19], %f32;
$L__BB0_13:
	ret;

}


// ===== COMPILED SASS (sm_100) =====

	.target	sm_100

	.elftype	@"ET_EXEC"


//--------------------- .note.nv.tkinfo           --------------------------
	.section	.note.nv.tkinfo,"",@"SHT_NOTE"
	.sectionflags	@"SHF_NOTE_NV_TKINFO"
	.tkinfo
        /*0018*/ 	.word	0x00000002
        /*0030*/ 	.string	""
        /*0030*/ 	.string	"ptxas"
        /*0030*/ 	.string	"Cuda compilation tools, release 13.0, V13.0.88"
        /*0030*/ 	.string	"Build cuda_13.0.r13.0/compiler.36424714_0"
        /*0030*/ 	.string	"-arch sm_100 -m 64 "



//--------------------- .note.nv.cuinfo           --------------------------
	.section	.note.nv.cuinfo,"",@"SHT_NOTE"
	.sectionflags	@"SHF_NOTE_NV_CUINFO"
        /*0018*/ 	.short	0x0002
        /*001a*/ 	.short	0x0064
        /*001c*/ 	.short	0x0082
	.zero		2


//--------------------- .nv.info                  --------------------------
	.section	.nv.info,"",@"SHT_CUDA_INFO"
	.align	4


	//----- nvinfo : EIATTR_REGCOUNT
	.align		4
        /*0000*/ 	.byte	0x04, 0x2f
        /*0002*/ 	.short	(.L_1 - .L_0)
	.align		4
.L_0:
        /*0004*/ 	.word	index@(_Z12conv2dSharedPfS_S_ii)
        /*0008*/ 	.word	0x0000001a


	//----- nvinfo : EIATTR_FRAME_SIZE
	.align		4
.L_1:
        /*000c*/ 	.byte	0x04, 0x11
        /*000e*/ 	.short	(.L_3 - .L_2)
	.align		4
.L_2:
        /*0010*/ 	.word	index@(_Z12conv2dSharedPfS_S_ii)
        /*0014*/ 	.word	0x00000000


	//----- nvinfo : EIATTR_MIN_STACK_SIZE
	.align		4
.L_3:
        /*0018*/ 	.byte	0x04, 0x12
        /*001a*/ 	.short	(.L_5 - .L_4)
	.align		4
.L_4:
        /*001c*/ 	.word	index@(_Z12conv2dSharedPfS_S_ii)
        /*0020*/ 	.word	0x00000000
.L_5:


//--------------------- .nv.compat                --------------------------
	.section	.nv.compat,"",@"SHT_CUDA_COMPAT_INFO"
	.align	4
        /*0000*/ 	.byte	0x02, 0x09, 0x00, 0x00, 0x02, 0x02, 0x01, 0x00, 0x02, 0x05, 0x05, 0x00, 0x03, 0x07, 0x01, 0x01
        /*0010*/ 	.byte	0x02, 0x03, 0x00, 0x00, 0x02, 0x06, 0x01, 0x00, 0x04, 0x0b, 0x08, 0x00, 0x09, 0x00, 0x00, 0x00
        /*0020*/ 	.byte	0x00, 0x00, 0x00, 0x00


//--------------------- .nv.info._Z12conv2dSharedPfS_S_ii --------------------------
	.section	.nv.info._Z12conv2dSharedPfS_S_ii,"",@"SHT_CUDA_INFO"
	.sectionflags	@""
	.align	4


	//----- nvinfo : EIATTR_CUDA_API_VERSION
	.align		4
        /*0000*/ 	.byte	0x04, 0x37
        /*0002*/ 	.short	(.L_7 - .L_6)
.L_6:
        /*0004*/ 	.word	0x00000082


	//----- nvinfo : EIATTR_KPARAM_INFO
	.align		4
.L_7:
        /*0008*/ 	.byte	0x04, 0x17
        /*000a*/ 	.short	(.L_9 - .L_8)
.L_8:
        /*000c*/ 	.word	0x00000000
        /*0010*/ 	.short	0x0004
        /*0012*/ 	.short	0x001c
        /*0014*/ 	.byte	0x00, 0xf0, 0x11, 0x00


	//----- nvinfo : EIATTR_KPARAM_INFO
	.align		4
.L_9:
        /*0018*/ 	.byte	0x04, 0x17
        /*001a*/ 	.short	(.L_11 - .L_10)
.L_10:
        /*001c*/ 	.word	0x00000000
        /*0020*/ 	.short	0x0003
        /*0022*/ 	.short	0x0018
        /*0024*/ 	.byte	0x00, 0xf0, 0x11, 0x00


	//----- nvinfo : EIATTR_KPARAM_INFO
	.align		4
.L_11:
        /*0028*/ 	.byte	0x04, 0x17
        /*002a*/ 	.short	(.L_13 - .L_12)
.L_12:
        /*002c*/ 	.word	0x00000000
        /*0030*/ 	.short	0x0002
        /*0032*/ 	.short	0x0010
        /*0034*/ 	.byte	0x00, 0xf5, 0x21, 0x00


	//----- nvinfo : EIATTR_KPARAM_INFO
	.align		4
.L_13:
        /*0038*/ 	.byte	0x04, 0x17
        /*003a*/ 	.short	(.L_15 - .L_14)
.L_14:
        /*003c*/ 	.word	0x00000000
        /*0040*/ 	.short	0x0001
        /*0042*/ 	.short	0x0008
        /*0044*/ 	.byte	0x00, 0xf5, 0x21, 0x00


	//----- nvinfo : EIATTR_KPARAM_INFO
	.align		4
.L_15:
        /*0048*/ 	.byte	0x04, 0x17
        /*004a*/ 	.short	(.L_17 - .L_16)
.L_16:
        /*004c*/ 	.word	0x00000000
        /*0050*/ 	.short	0x0000
        /*0052*/ 	.short	0x0000
        /*0054*/ 	.byte	0x00, 0xf5, 0x21, 0x00


	//----- nvinfo : EIATTR_SPARSE_MMA_MASK
	.align		4
.L_17:
        /*0058*/ 	.byte	0x03, 0x50
        /*005a*/ 	.short	0x0000


	//----- nvinfo : EIATTR_MAXREG_COUNT
	.align		4
        /*005c*/ 	.byte	0x03, 0x1b
        /*005e*/ 	.short	0x00ff


	//----- nvinfo : EIATTR_NUM_BARRIERS
	.align		4
        /*0060*/ 	.byte	0x02, 0x4c
        /*0062*/ 	.byte	0x01
	.zero		1


	//----- nvinfo : EIATTR_MERCURY_ISA_VERSION
	.align		4
        /*0064*/ 	.byte	0x03, 0x5f
        /*0066*/ 	.short	0x0101


	//----- nvinfo : EIATTR_VRC_CTA_INIT_COUNT
	.align		4
        /*0068*/ 	.byte	0x02, 0x4a
	.zero		1
	.zero		1


	//----- nvinfo : EIATTR_EXIT_INSTR_OFFSETS
	.align		4
        /*006c*/ 	.byte	0x04, 0x1c
        /*006e*/ 	.short	(.L_19 - .L_18)


	//   ....[0]....
.L_18:
        /*0070*/ 	.word	0x000003c0


	//   ....[1]....
        /*0074*/ 	.word	0x000005d0


	//----- nvinfo : EIATTR_CBANK_PARAM_SIZE
	.align		4
.L_19:
        /*0078*/ 	.byte	0x03, 0x19
        /*007a*/ 	.short	0x0020


	//----- nvinfo : EIATTR_PARAM_CBANK
	.align		4
        /*007c*/ 	.byte	0x04, 0x0a
        /*007e*/ 	.short	(.L_21 - .L_20)
	.align		4
.L_20:
        /*0080*/ 	.word	index@(.nv.constant0._Z12conv2dSharedPfS_S_ii)
        /*0084*/ 	.short	0x0380
        /*0086*/ 	.short	0x0020


	//----- nvinfo : EIATTR_SW_WAR
	.align		4
.L_21:
        /*0088*/ 	.byte	0x04, 0x36
        /*008a*/ 	.short	(.L_23 - .L_22)
.L_22:
        /*008c*/ 	.word	0x00000008
.L_23:


//--------------------- .nv.callgraph             --------------------------
	.section	.nv.callgraph,"",@"SHT_CUDA_CALLGRAPH"
	.align	4
	.sectionentsize	8
	.align		4
        /*0000*/ 	.word	0x00000000
	.align		4
        /*0004*/ 	.word	0xffffffff
	.align		4
        /*0008*/ 	.word	0x00000000
	.align		4
        /*000c*/ 	.word	0xfffffffe
	.align		4
        /*0010*/ 	.word	0x00000000
	.align		4
        /*0014*/ 	.word	0xfffffffd
	.align		4
        /*0018*/ 	.word	0x00000000
	.align		4
        /*001c*/ 	.word	0xfffffffc


//--------------------- .text._Z12conv2dSharedPfS_S_ii --------------------------
	.section	.text._Z12conv2dSharedPfS_S_ii,"ax",@progbits
	.align	128
        .global         _Z12conv2dSharedPfS_S_ii
        .type           _Z12conv2dSharedPfS_S_ii,@function
        .size           _Z12conv2dSharedPfS_S_ii,(.L_x_1 - _Z12conv2dSharedPfS_S_ii)
        .other          _Z12conv2dSharedPfS_S_ii,@"STO_CUDA_ENTRY STV_DEFAULT"
_Z12conv2dSharedPfS_S_ii:
.text._Z12conv2dSharedPfS_S_ii:
[----:B------:R-:W-:Y:S01]  /*0000*/  LDC R1, c[0x0][0x37c] ;  /* 0x0000df00ff017b82 */ /* 0x000fe20000000800 */
[----:B------:R-:W0:Y:S07]  /*0010*/  S2R R12, SR_TID.Y ;  /* 0x00000000000c7919 */ /* 0x000e2e0000002200 */
[----:B------:R-:W1:Y:S01]  /*0020*/  LDC.64 R14, c[0x0][0x398] ;  /* 0x0000e600ff0e7b82 */ /* 0x000e620000000a00 */
[----:B------:R-:W2:Y:S01]  /*0030*/  LDCU.64 UR6, c[0x0][0x380] ;  /* 0x00007000ff0677ac */ /* 0x000ea20008000a00 */
[----:B------:R-:W0:Y:S01]  /*0040*/  S2R R9, SR_CTAID.Y ;  /* 0x0000000000097919 */ /* 0x000e220000002600 */
[----:B------:R-:W3:Y:S01]  /*0050*/  LDCU.64 UR4, c[0x0][0x358] ;  /* 0x00006b00ff0477ac */ /* 0x000ee20008000a00 */
[----:B------:R-:W4:Y:S01]  /*0060*/  S2R R0, SR_TID.X ;  /* 0x0000000000007919 */ /* 0x000f220000002100 */
[----:B------:R-:W4:Y:S01]  /*0070*/  S2R R3, SR_CTAID.X ;  /* 0x0000000000037919 */ /* 0x000f220000002500 */
[----:B-1----:R-:W-:Y:S01]  /*0080*/  VIADD R8, R15, 0xffffffff ;  /* 0xffffffff0f087836 */ /* 0x002fe20000000000 */
[----:B------:R-:W-:Y:S01]  /*0090*/  IADD3 R2, PT, PT, R14, -0x1, RZ ;  /* 0xffffffff0e027810 */ /* 0x000fe20007ffe0ff */
[----:B0-----:R-:W-:-:S05]  /*00a0*/  IMAD R9, R9, 0x10, R12 ;  /* 0x0000001009097824 */ /* 0x001fca00078e020c */
[C---:B------:R-:W-:Y:S02]  /*00b0*/  ISETP.GE.AND P0, PT, R9.reuse, R15, PT ;  /* 0x0000000f0900720c */ /* 0x040fe40003f06270 */
[----:B------:R-:W-:Y:S02]  /*00c0*/  ISETP.NE.AND P1, PT, R9, RZ, PT ;  /* 0x000000ff0900720c */ /* 0x000fe40003f25270 */
[----:B----4-:R-:W-:Y:S02]  /*00d0*/  LEA R3, R3, R0, 0x4 ;  /* 0x0000000003037211 */ /* 0x010fe400078e20ff */
[----:B------:R-:W-:Y:S02]  /*00e0*/  ISETP.GE.AND P2, PT, R9, R8, PT ;  /* 0x000000080900720c */ /* 0x000fe40003f46270 */
[----:B------:R-:W-:Y:S02]  /*00f0*/  ISETP.GE.OR P0, PT, R3, R14, P0 ;  /* 0x0000000e0300720c */ /* 0x000fe40000706670 */
[----:B------:R-:W-:-:S02]  /*0100*/  ISETP.NE.OR P1, PT, R12, RZ, !P1 ;  /* 0x000000ff0c00720c */ /* 0x000fc40004f25670 */
[----:B------:R-:W-:Y:S02]  /*0110*/  ISETP.NE.OR P2, PT, R12, 0xf, P2 ;  /* 0x0000000f0c00780c */ /* 0x000fe40001745670 */
[----:B------:R-:W-:Y:S01]  /*0120*/  ISETP.GE.AND P4, PT, R3, R2, PT ;  /* 0x000000020300720c */ /* 0x000fe20003f86270 */
[----:B------:R-:W-:Y:S01]  /*0130*/  IMAD R2, R9, R14, RZ ;  /* 0x0000000e09027224 */ /* 0x000fe200078e02ff */
[C---:B------:R-:W-:Y:S02]  /*0140*/  ISETP.GE.AND P3, PT, R3.reuse, 0x1, PT ;  /* 0x000000010300780c */ /* 0x040fe40003f66270 */
[--C-:B------:R-:W-:Y:S02]  /*0150*/  SHF.R.S32.HI R15, RZ, 0x1f, R3.reuse ;  /* 0x0000001fff0f7819 */ /* 0x100fe40000011403 */
[----:B------:R-:W-:Y:S01]  /*0160*/  IADD3 R19, P6, PT, R3, R2, RZ ;  /* 0x0000000203137210 */ /* 0x000fe20007fde0ff */
[----:B------:R-:W0:Y:S01]  /*0170*/  @!P0 LDC.64 R16, c[0x0][0x380] ;  /* 0x0000e000ff108b82 */ /* 0x000e220000000a00 */
[C---:B------:R-:W-:Y:S01]  /*0180*/  ISETP.NE.OR P3, PT, R0.reuse, RZ, !P3 ;  /* 0x000000ff0000720c */ /* 0x040fe20005f65670 */
[C---:B------:R-:W-:Y:S01]  /*0190*/  @!P1 VIADD R13, R9.reuse, 0xffffffff ;  /* 0xffffffff090d9836 */ /* 0x040fe20000000000 */
[----:B------:R-:W-:Y:S01]  /*01a0*/  ISETP.NE.OR P5, PT, R0, 0xf, P4 ;  /* 0x0000000f0000780c */ /* 0x000fe200027a5670 */
[CC--:B------:R-:W-:Y:S01]  /*01b0*/  @!P2 IMAD R18, R9.reuse, R14.reuse, R14 ;  /* 0x0000000e0912a224 */ /* 0x0c0fe200078e020e */
[----:B------:R-:W-:Y:S01]  /*01c0*/  LEA.HI.X.SX32 R20, R2, R15, 0x1, P6 ;  /* 0x0000000f02147211 */ /* 0x000fe200030f0eff */
[--C-:B------:R-:W-:Y:S01]  /*01d0*/  @!P0 IMAD R5, R9, R14, R3.reuse ;  /* 0x0000000e09058224 */ /* 0x100fe200078e0203 */
[----:B--2---:R-:W-:Y:S01]  /*01e0*/  LEA R4, P6, R19, UR6, 0x2 ;  /* 0x0000000613047c11 */ /* 0x004fe2000f8c10ff */
[----:B------:R-:W1:Y:S01]  /*01f0*/  @!P1 LDC.64 R10, c[0x0][0x380] ;  /* 0x0000e000ff0a9b82 */ /* 0x000e620000000a00 */
[----:B------:R-:W-:Y:S01]  /*0200*/  @!P2 IADD3 R15, PT, PT, R3, R18, RZ ;  /* 0x00000012030fa210 */ /* 0x000fe20007ffe0ff */
[----:B------:R-:W-:-:S06]  /*0210*/  @!P1 IMAD R13, R13, R14, R3 ;  /* 0x0000000e0d0d9224 */ /* 0x000fcc00078e0203 */
[----:B------:R-:W2:Y:S01]  /*0220*/  @!P2 LDC.64 R6, c[0x0][0x380] ;  /* 0x0000e000ff06ab82 */ /* 0x000ea20000000a00 */
[----:B0-----:R-:W-:Y:S01]  /*0230*/  @!P0 IMAD.WIDE R16, R5, 0x4, R16 ;  /* 0x0000000405108825 */ /* 0x001fe200078e0210 */
[----:B------:R-:W-:-:S05]  /*0240*/  LEA.HI.X R5, R19, UR7, R20, 0x2, P6 ;  /* 0x0000000713057c11 */ /* 0x000fca000b0f1414 */
[----:B---3--:R-:W3:Y:S01]  /*0250*/  @!P0 LDG.E R17, desc[UR4][R16.64] ;  /* 0x0000000410118981 */ /* 0x008ee2000c1e1900 */
[----:B-1----:R-:W-:-:S03]  /*0260*/  @!P1 IMAD.WIDE R10, R13, 0x4, R10 ;  /* 0x000000040d0a9825 */ /* 0x002fc600078e020a */
[----:B------:R-:W4:Y:S04]  /*0270*/  @!P3 LDG.E R18, desc[UR4][R4.64+-0x4] ;  /* 0xfffffc040412b981 */ /* 0x000f28000c1e1900 */
[----:B------:R-:W5:Y:S01]  /*0280*/  @!P5 LDG.E R20, desc[UR4][R4.64+0x4] ;  /* 0x000004040414d981 */ /* 0x000f62000c1e1900 */
[----:B--2---:R-:W-:-:S03]  /*0290*/  @!P2 IMAD.WIDE R14, R15, 0x4, R6 ;  /* 0x000000040f0ea825 */ /* 0x004fc600078e0206 */
[----:B------:R-:W2:Y:S04]  /*02a0*/  @!P1 LDG.E R11, desc[UR4][R10.64] ;  /* 0x000000040a0b9981 */ /* 0x000ea8000c1e1900 */
[----:B------:R-:W2:Y:S01]  /*02b0*/  @!P2 LDG.E R15, desc[UR4][R14.64] ;  /* 0x000000040e0fa981 */ /* 0x000ea2000c1e1900 */
[----:B------:R-:W0:Y:S01]  /*02c0*/  S2R R7, SR_CgaCtaId ;  /* 0x0000000000077919 */ /* 0x000e220000008800 */
[----:B------:R-:W-:Y:S02]  /*02d0*/  MOV R6, 0x400 ;  /* 0x0000040000067802 */ /* 0x000fe40000000f00 */
[----:B------:R-:W-:-:S04]  /*02e0*/  ISETP.LT.OR P4, PT, R3, 0x1, P4 ;  /* 0x000000010300780c */ /* 0x000fc80002781670 */
[----:B------:R-:W-:Y:S02]  /*02f0*/  ISETP.EQ.OR P4, PT, R9, RZ, P4 ;  /* 0x000000ff0900720c */ /* 0x000fe40002782670 */
[----:B0-----:R-:W-:-:S05]  /*0300*/  LEA R7, R7, R6, 0x18 ;  /* 0x0000000607077211 */ /* 0x001fca00078ec0ff */
[----:B------:R-:W-:-:S04]  /*0310*/  IMAD R13, R12, 0x48, R7 ;  /* 0x000000480c0d7824 */ /* 0x000fc800078e0207 */
[C---:B------:R-:W-:Y:S01]  /*0320*/  IMAD R6, R0.reuse, 0x4, R13 ;  /* 0x0000000400067824 */ /* 0x040fe200078e020d */
[----:B------:R-:W-:Y:S02]  /*0330*/  LEA R0, R0, R7, 0x2 ;  /* 0x0000000700007211 */ /* 0x000fe400078e10ff */
[----:B------:R-:W-:Y:S02]  /*0340*/  ISETP.GE.OR P4, PT, R9, R8, P4 ;  /* 0x000000080900720c */ /* 0x000fe40002786670 */
[----:B---3--:R0:W-:Y:S04]  /*0350*/  @!P0 STS [R6+0x4c], R17 ;  /* 0x00004c1106008388 */ /* 0x0081e80000000800 */
[----:B------:R0:W-:Y:S04]  /*0360*/  @P0 STS [R6+0x4c], RZ ;  /* 0x00004cff06000388 */ /* 0x0001e80000000800 */
[----:B----4-:R0:W-:Y:S04]  /*0370*/  @!P3 STS [R13+0x48], R18 ;  /* 0x000048120d00b388 */ /* 0x0101e80000000800 */
[----:B-----5:R0:W-:Y:S04]  /*0380*/  @!P5 STS [R13+0x8c], R20 ;  /* 0x00008c140d00d388 */ /* 0x0201e80000000800 */
[----:B--2---:R0:W-:Y:S04]  /*0390*/  @!P1 STS [R0+0x4], R11 ;  /* 0x0000040b00009388 */ /* 0x0041e80000000800 */
[----:B------:R0:W-:Y:S01]  /*03a0*/  @!P2 STS [R0+0x4cc], R15 ;  /* 0x0004cc0f0000a388 */ /* 0x0001e20000000800 */
[----:B------:R-:W-:Y:S06]  /*03b0*/  BAR.SYNC.DEFER_BLOCKING 0x0 ;  /* 0x0000000000007b1d */ /* 0x000fec0000010000 */
[----:B------:R-:W-:Y:S05]  /*03c0*/  @P4 EXIT ;  /* 0x000000000000494d */ /* 0x000fea0003800000 */
[----:B------:R-:W1:Y:S01]  /*03d0*/  LDC.64 R4, c[0x0][0x390] ;  /* 0x0000e400ff047b82 */ /* 0x000e620000000a00 */
[----:B0-----:R-:W0:Y:S04]  /*03e0*/  LDS R0, [R6] ;  /* 0x0000000006007984 */ /* 0x001e280000000800 */
[----:B------:R-:W2:Y:S04]  /*03f0*/  LDS R15, [R6+0x4] ;  /* 0x00000400060f7984 */ /* 0x000ea80000000800 */
[----:B------:R-:W3:Y:S04]  /*0400*/  LDS R17, [R6+0x8] ;  /* 0x0000080006117984 */ /* 0x000ee80000000800 */
[----:B------:R-:W4:Y:S04]  /*0410*/  LDS R19, [R6+0x48] ;  /* 0x0000480006137984 */ /* 0x000f280000000800 */
[----:B------:R-:W5:Y:S04]  /*0420*/  LDS R21, [R6+0x4c] ;  /* 0x00004c0006157984 */ /* 0x000f680000000800 */
[----:B------:R-:W5:Y:S04]  /*0430*/  LDS R22, [R6+0x50] ;  /* 0x0000500006167984 */ /* 0x000f680000000800 */
[----:B-1----:R-:W0:Y:S04]  /*0440*/  LDG.E R13, desc[UR4][R4.64] ;  /* 0x00000004040d7981 */ /* 0x002e28000c1e1900 */
[----:B------:R-:W2:Y:S04]  /*0450*/  LDG.E R14, desc[UR4][R4.64+0x4] ;  /* 0x00000404040e7981 */ /* 0x000ea8000c1e1900 */
[----:B------:R-:W3:Y:S04]  /*0460*/  LDG.E R16, desc[UR4][R4.64+0x8] ;  /* 0x0000080404107981 */ /* 0x000ee8000c1e1900 */
[----:B------:R-:W4:Y:S04]  /*0470*/  LDG.E R18, desc[UR4][R4.64+0xc] ;  /* 0x00000c0404127981 */ /* 0x000f28000c1e1900 */
[----:B------:R-:W5:Y:S04]  /*0480*/  LDG.E R20, desc[UR4][R4.64+0x10] ;  /* 0x0000100404147981 */ /* 0x000f68000c1e1900 */
[----:B------:R-:W5:Y:S04]  /*0490*/  LDG.E R10, desc[UR4][R4.64+0x14] ;  /* 0x00001404040a7981 */ /* 0x000f68000c1e1900 */
[----:B------:R-:W5:Y:S04]  /*04a0*/  LDG.E R9, desc[UR4][R4.64+0x18] ;  /* 0x0000180404097981 */ /* 0x000f68000c1e1900 */
[----:B------:R-:W5:Y:S04]  /*04b0*/  LDG.E R8, desc[UR4][R4.64+0x1c] ;  /* 0x00001c0404087981 */ /* 0x000f68000c1e1900 */
[----:B------:R1:W5:Y:S01]  /*04c0*/  LDG.E R7, desc[UR4][R4.64+0x20] ;  /* 0x0000200404077981 */ /* 0x000362000c1e1900 */
[----:B------:R-:W-:-:S03]  /*04d0*/  IMAD.IADD R3, R3, 0x1, R2 ;  /* 0x0000000103037824 */ /* 0x000fc600078e0202 */
[----:B------:R-:W5:Y:S04]  /*04e0*/  LDS R23, [R6+0x90] ;  /* 0x0000900006177984 */ /* 0x000f680000000800 */
[----:B------:R-:W5:Y:S01]  /*04f0*/  LDS R11, [R6+0x94] ;  /* 0x00009400060b7984 */ /* 0x000f620000000800 */
[----:B-1----:R-:W1:Y:S03]  /*0500*/  LDC.64 R4, c[0x0][0x388] ;  /* 0x0000e200ff047b82 */ /* 0x002e660000000a00 */
[----:B------:R-:W5:Y:S01]  /*0510*/  LDS R12, [R6+0x98] ;  /* 0x00009800060c7984 */ /* 0x000f620000000800 */
[----:B-1----:R-:W-:-:S04]  /*0520*/  IMAD.WIDE R4, R3, 0x4, R4 ;  /* 0x0000000403047825 */ /* 0x002fc800078e0204 */
[----:B0-----:R-:W-:-:S04]  /*0530*/  FFMA R0, R0, R13, RZ ;  /* 0x0000000d00007223 */ /* 0x001fc800000000ff */
[----:B--2---:R-:W-:-:S04]  /*0540*/  FFMA R0, R15, R14, R0 ;  /* 0x0000000e0f007223 */ /* 0x004fc80000000000 */
[----:B---3--:R-:W-:-:S04]  /*0550*/  FFMA R0, R17, R16, R0 ;  /* 0x0000001011007223 */ /* 0x008fc80000000000 */
[----:B----4-:R-:W-:-:S04]  /*0560*/  FFMA R0, R19, R18, R0 ;  /* 0x0000001213007223 */ /* 0x010fc80000000000 */
[----:B-----5:R-:W-:-:S04]  /*0570*/  FFMA R21, R21, R20, R0 ;  /* 0x0000001415157223 */ /* 0x020fc80000000000 */
[----:B------:R-:W-:-:S04]  /*0580*/  FFMA R10, R22, R10, R21 ;  /* 0x0000000a160a7223 */ /* 0x000fc80000000015 */
[----:B------:R-:W-:-:S04]  /*0590*/  FFMA R10, R23, R9, R10 ;  /* 0x00000009170a7223 */ /* 0x000fc8000000000a */
[----:B------:R-:W-:-:S04]  /*05a0*/  FFMA R11, R11, R8, R10 ;  /* 0x000000080b0b7223 */ /* 0x000fc8000000000a */
[----:B------:R-:W-:-:S05]  /*05b0*/  FFMA R7, R12, R7, R11 ;  /* 0x000000070c077223 */ /* 0x000fca000000000b */
[----:B------:R-:W-:Y:S01]  /*05c0*/  STG.E desc[UR4][R4.64], R7 ;  /* 0x0000000704007986 */ /* 0x000fe2000c101904 */
[----:B------:R-:W-:Y:S05]  /*05d0*/  EXIT ;  /* 0x000000000000794d */ /* 0x000fea0003800000 */
.L_x_0:
[----:B------:R-:W-:-:S00]  /*05e0*/  BRA `(.L_x_0) ;  /* 0xfffffffc00fc7947 */ /* 0x000fc0000383ffff */
[----:B------:R-:W-:-:S00]  /*05f0*/  NOP ;  /* 0x0000000000007918 */ /* 0x000fc00000000000 */
        /* <DEDUP_REMOVED lines=8> */
.L_x_1:


//--------------------- .nv.shared._Z12conv2dSharedPfS_S_ii --------------------------
	.section	.nv.shared._Z12conv2dSharedPfS_S_ii,"aw",@nobits
	.sectionflags	@""
	.align	4
.nv.shared._Z12conv2dSharedPfS_S_ii:
	.zero		2320


//--------------------- .nv.shared.reserved.0     --------------------------
	.section	.nv.shared.reserved.0,"aw",@nobits
	.weak		__nv_reservedSMEM_offset_0_alias
	.size		__nv_reservedSMEM_offset_0_alias, 0, 64
	.other		__nv_reservedSMEM_offset_0_alias,@"STO_CUDA_RESERVED_SHARED STV_DEFAULT"
__nv_reservedSMEM_offset_0_alias:
	.zero		0
	.zero		64


//--------------------- .nv.constant0._Z12conv2dSharedPfS_S_ii --------------------------
	.section	.nv.constant0._Z12conv2dSharedPfS_S_ii,"a",@progbits
	.sectionflags	@""
	.align	4
.nv.constant0._Z12conv2dSharedPfS_S_ii:
	.zero		928


//--------------------- SYMBOLS --------------------------

	.type		.nv.reservedSmem.offset0,@object
	.size		.nv.reservedSmem.offset0,0x4
	.type		.nv.reservedSmem.cap,@object
	.size		.nv.reservedSmem.cap,0x4
